//
// Generated by NVIDIA NVVM Compiler
//
// Compiler Build ID: CL-36424714
// Cuda compilation tools, release 13.0, V13.0.88
// Based on NVVM 20.0.0
//

.version 9.0
.target sm_100
.address_size 64

	// .globl	_Z9ecuacion2PdS_PKdS1_S1_i

.visible .entry _Z9ecuacion2PdS_PKdS1_S1_i(
	.param .u64 .ptr .align 1 _Z9ecuacion2PdS_PKdS1_S1_i_param_0,
	.param .u64 .ptr .align 1 _Z9ecuacion2PdS_PKdS1_S1_i_param_1,
	.param .u64 .ptr .align 1 _Z9ecuacion2PdS_PKdS1_S1_i_param_2,
	.param .u64 .ptr .align 1 _Z9ecuacion2PdS_PKdS1_S1_i_param_3,
	.param .u64 .ptr .align 1 _Z9ecuacion2PdS_PKdS1_S1_i_param_4,
	.param .u32 _Z9ecuacion2PdS_PKdS1_S1_i_param_5
)
{
	.reg .pred 	%p<3>;
	.reg .b32 	%r<6>;
	.reg .b64 	%rd<22>;
	.reg .b64 	%fd<19>;

	ld.param.u64 	%rd7, [_Z9ecuacion2PdS_PKdS1_S1_i_param_0];
	ld.param.u64 	%rd8, [_Z9ecuacion2PdS_PKdS1_S1_i_param_1];
	ld.param.u64 	%rd4, [_Z9ecuacion2PdS_PKdS1_S1_i_param_2];
	ld.param.u64 	%rd5, [_Z9ecuacion2PdS_PKdS1_S1_i_param_3];
	ld.param.u64 	%rd6, [_Z9ecuacion2PdS_PKdS1_S1_i_param_4];
	ld.param.u32 	%r2, [_Z9ecuacion2PdS_PKdS1_S1_i_param_5];
	cvta.to.global.u64 	%rd1, %rd8;
	cvta.to.global.u64 	%rd2, %rd7;
	mov.u32 	%r3, %tid.x;
	mov.u32 	%r4, %ctaid.x;
	mov.u32 	%r5, %ntid.x;
	mad.lo.s32 	%r1, %r4, %r5, %r3;
	setp.ge.s32 	%p1, %r1, %r2;
	@%p1 bra 	$L__BB0_4;
	cvta.to.global.u64 	%rd9, %rd5;
	cvta.to.global.u64 	%rd10, %rd4;
	cvta.to.global.u64 	%rd11, %rd6;
	mul.wide.s32 	%rd12, %r1, 8;
	add.s64 	%rd13, %rd9, %rd12;
	ld.global.f64 	%fd1, [%rd13];
	add.s64 	%rd3, %rd10, %rd12;
	ld.global.f64 	%fd2, [%rd3];
	mul.f64 	%fd4, %fd2, 0dC010000000000000;
	add.s64 	%rd14, %rd11, %rd12;
	ld.global.f64 	%fd5, [%rd14];
	mul.f64 	%fd6, %fd4, %fd5;
	fma.rn.f64 	%fd3, %fd1, %fd1, %fd6;
	setp.ltu.f64 	%p2, %fd3, 0d0000000000000000;
	@%p2 bra 	$L__BB0_3;
	sqrt.rn.f64 	%fd7, %fd3;
	sub.f64 	%fd8, %fd7, %fd1;
	add.f64 	%fd9, %fd2, %fd2;
	div.rn.f64 	%fd10, %fd8, %fd9;
	add.s64 	%rd16, %rd2, %rd12;
	st.global.f64 	[%rd16], %fd10;
	add.s64 	%rd17, %rd1, %rd12;
	mov.b64 	%rd18, 0;
	st.global.u64 	[%rd17], %rd18;
	bra.uni 	$L__BB0_4;
$L__BB0_3:
	neg.f64 	%fd11, %fd1;
	add.f64 	%fd12, %fd2, %fd2;
	div.rn.f64 	%fd13, %fd11, %fd12;
	add.s64 	%rd20, %rd2, %rd12;
	st.global.f64 	[%rd20], %fd13;
	neg.f64 	%fd14, %fd3;
	sqrt.rn.f64 	%fd15, %fd14;
	ld.global.f64 	%fd16, [%rd3];
	add.f64 	%fd17, %fd16, %fd16;
	div.rn.f64 	%fd18, %fd15, %fd17;
	add.s64 	%rd21, %rd1, %rd12;
	st.global.f64 	[%rd21], %fd18;
$L__BB0_4:
	ret;

}


// ===== COMPILED SASS (sm_100) =====

	.target	sm_100

	.elftype	@"ET_EXEC"


//--------------------- .note.nv.tkinfo           --------------------------
	.section	.note.nv.tkinfo,"",@"SHT_NOTE"
	.sectionflags	@"SHF_NOTE_NV_TKINFO"
	.tkinfo
        /*0018*/ 	.word	0x00000002
        /*0030*/ 	.string	""
        /*0030*/ 	.string	"ptxas"
        /*0030*/ 	.string	"Cuda compilation tools, release 13.0, V13.0.88"
        /*0030*/ 	.string	"Build cuda_13.0.r13.0/compiler.36424714_0"
        /*0030*/ 	.string	"-arch sm_100 -m 64 "



//--------------------- .note.nv.cuinfo           --------------------------
	.section	.note.nv.cuinfo,"",@"SHT_NOTE"
	.sectionflags	@"SHF_NOTE_NV_CUINFO"
        /*0018*/ 	.short	0x0002
        /*001a*/ 	.short	0x0064
        /*001c*/ 	.short	0x0082
	.zero		2


//--------------------- .nv.info                  --------------------------
	.section	.nv.info,"",@"SHT_CUDA_INFO"
	.align	4


	//----- nvinfo : EIATTR_REGCOUNT
	.align		4
        /*0000*/ 	.byte	0x04, 0x2f
        /*0002*/ 	.short	(.L_1 - .L_0)
	.align		4
.L_0:
        /*0004*/ 	.word	index@(_Z9ecuacion2PdS_PKdS1_S1_i)
        /*0008*/ 	.word	0x0000001c


	//----- nvinfo : EIATTR_FRAME_SIZE
	.align		4
.L_1:
        /*000c*/ 	.byte	0x04, 0x11
        /*000e*/ 	.short	(.L_3 - .L_2)
	.align		4
.L_2:
        /*0010*/ 	.word	index@($__internal_1_$__cuda_sm20_dsqrt_rn_f64_mediumpath_v1)
        /*0014*/ 	.word	0x00000000


	//----- nvinfo : EIATTR_FRAME_SIZE
	.align		4
.L_3:
        /*0018*/ 	.byte	0x04, 0x11
        /*001a*/ 	.short	(.L_5 - .L_4)
	.align		4
.L_4:
        /*001c*/ 	.word	index@($__internal_0_$__cuda_sm20_div_rn_f64_full)
        /*0020*/ 	.word	0x00000000


	//----- nvinfo : EIATTR_FRAME_SIZE
	.align		4
.L_5:
        /*0024*/ 	.byte	0x04, 0x11
        /*0026*/ 	.short	(.L_7 - .L_6)
	.align		4
.L_6:
        /*0028*/ 	.word	index@(_Z9ecuacion2PdS_PKdS1_S1_i)
        /*002c*/ 	.word	0x00000000


	//----- nvinfo : EIATTR_MIN_STACK_SIZE
	.align		4
.L_7:
        /*0030*/ 	.byte	0x04, 0x12
        /*0032*/ 	.short	(.L_9 - .L_8)
	.align		4
.L_8:
        /*0034*/ 	.word	index@(_Z9ecuacion2PdS_PKdS1_S1_i)
        /*0038*/ 	.word	0x00000000
.L_9:


//--------------------- .nv.compat                --------------------------
	.section	.nv.compat,"",@"SHT_CUDA_COMPAT_INFO"
	.align	4
        /*0000*/ 	.byte	0x02, 0x09, 0x00, 0x00, 0x02, 0x02, 0x01, 0x00, 0x02, 0x05, 0x05, 0x00, 0x03, 0x07, 0x01, 0x01
        /*0010*/ 	.byte	0x02, 0x03, 0x00, 0x00, 0x02, 0x06, 0x01, 0x00, 0x04, 0x0b, 0x08, 0x00, 0x01, 0x00, 0x00, 0x00
        /*0020*/ 	.byte	0x00, 0x00, 0x00, 0x00


//--------------------- .nv.info._Z9ecuacion2PdS_PKdS1_S1_i --------------------------
	.section	.nv.info._Z9ecuacion2PdS_PKdS1_S1_i,"",@"SHT_CUDA_INFO"
	.sectionflags	@""
	.align	4


	//----- nvinfo : EIATTR_CUDA_API_VERSION
	.align		4
        /*0000*/ 	.byte	0x04, 0x37
        /*0002*/ 	.short	(.L_11 - .L_10)
.L_10:
        /*0004*/ 	.word	0x00000082


	//----- nvinfo : EIATTR_KPARAM_INFO
	.align		4
.L_11:
        /*0008*/ 	.byte	0x04, 0x17
        /*000a*/ 	.short	(.L_13 - .L_12)
.L_12:
        /*000c*/ 	.word	0x00000000
        /*0010*/ 	.short	0x0005
        /*0012*/ 	.short	0x0028
        /*0014*/ 	.byte	0x00, 0xf0, 0x11, 0x00


	//----- nvinfo : EIATTR_KPARAM_INFO
	.align		4
.L_13:
        /*0018*/ 	.byte	0x04, 0x17
        /*001a*/ 	.short	(.L_15 - .L_14)
.L_14:
        /*001c*/ 	.word	0x00000000
        /*0020*/ 	.short	0x0004
        /*0022*/ 	.short	0x0020
        /*0024*/ 	.byte	0x00, 0xf5, 0x21, 0x00


	//----- nvinfo : EIATTR_KPARAM_INFO
	.align		4
.L_15:
        /*0028*/ 	.byte	0x04, 0x17
        /*002a*/ 	.short	(.L_17 - .L_16)
.L_16:
        /*002c*/ 	.word	0x00000000
        /*0030*/ 	.short	0x0003
        /*0032*/ 	.short	0x0018
        /*0034*/ 	.byte	0x00, 0xf5, 0x21, 0x00


	//----- nvinfo : EIATTR_KPARAM_INFO
	.align		4
.L_17:
        /*0038*/ 	.byte	0x04, 0x17
        /*003a*/ 	.short	(.L_19 - .L_18)
.L_18:
        /*003c*/ 	.word	0x00000000
        /*0040*/ 	.short	0x0002
        /*0042*/ 	.short	0x0010
        /*0044*/ 	.byte	0x00, 0xf5, 0x21, 0x00


	//----- nvinfo : EIATTR_KPARAM_INFO
	.align		4
.L_19:
        /*0048*/ 	.byte	0x04, 0x17
        /*004a*/ 	.short	(.L_21 - .L_20)
.L_20:
        /*004c*/ 	.word	0x00000000
        /*0050*/ 	.short	0x0001
        /*0052*/ 	.short	0x0008
        /*0054*/ 	.byte	0x00, 0xf5, 0x21, 0x00


	//----- nvinfo : EIATTR_KPARAM_INFO
	.align		4
.L_21:
        /*0058*/ 	.byte	0x04, 0x17
        /*005a*/ 	.short	(.L_23 - .L_22)
.L_22:
        /*005c*/ 	.word	0x00000000
        /*0060*/ 	.short	0x0000
        /*0062*/ 	.short	0x0000
        /*0064*/ 	.byte	0x00, 0xf5, 0x21, 0x00


	//----- nvinfo : EIATTR_SPARSE_MMA_MASK
	.align		4
.L_23:
        /*0068*/ 	.byte	0x03, 0x50
        /*006a*/ 	.short	0x0000


	//----- nvinfo : EIATTR_MAXREG_COUNT
	.align		4
        /*006c*/ 	.byte	0x03, 0x1b
        /*006e*/ 	.short	0x00ff


	//----- nvinfo : EIATTR_MERCURY_ISA_VERSION
	.align		4
        /*0070*/ 	.byte	0x03, 0x5f
        /*0072*/ 	.short	0x0101


	//----- nvinfo : EIATTR_VRC_CTA_INIT_COUNT
	.align		4
        /*0074*/ 	.byte	0x02, 0x4a
	.zero		1
	.zero		1


	//----- nvinfo : EIATTR_EXIT_INSTR_OFFSETS
	.align		4
        /*0078*/ 	.byte	0x04, 0x1c
        /*007a*/ 	.short	(.L_25 - .L_24)


	//   ....[0]....
.L_24:
        /*007c*/ 	.word	0x00000070


	//   ....[1]....
        /*0080*/ 	.word	0x000004c0


	//   ....[2]....
        /*0084*/ 	.word	0x000009e0


	//----- nvinfo : EIATTR_CRS_STACK_SIZE
	.align		4
.L_25:
        /*0088*/ 	.byte	0x04, 0x1e
        /*008a*/ 	.short	(.L_27 - .L_26)
.L_26:
        /*008c*/ 	.word	0x00000000


	//----- nvinfo : EIATTR_CBANK_PARAM_SIZE
	.align		4
.L_27:
        /*0090*/ 	.byte	0x03, 0x19
        /*0092*/ 	.short	0x002c


	//----- nvinfo : EIATTR_PARAM_CBANK
	.align		4
        /*0094*/ 	.byte	0x04, 0x0a
        /*0096*/ 	.short	(.L_29 - .L_28)
	.align		4
.L_28:
        /*0098*/ 	.word	index@(.nv.constant0._Z9ecuacion2PdS_PKdS1_S1_i)
        /*009c*/ 	.short	0x0380
        /*009e*/ 	.short	0x002c


	//----- nvinfo : EIATTR_SW_WAR
	.align		4
.L_29:
        /*00a0*/ 	.byte	0x04, 0x36
        /*00a2*/ 	.short	(.L_31 - .L_30)
.L_30:
        /*00a4*/ 	.word	0x00000008
.L_31:


//--------------------- .nv.callgraph             --------------------------
	.section	.nv.callgraph,"",@"SHT_CUDA_CALLGRAPH"
	.align	4
	.sectionentsize	8
	.align		4
        /*0000*/ 	.word	0x00000000
	.align		4
        /*0004*/ 	.word	0xffffffff
	.align		4
        /*0008*/ 	.word	0x00000000
	.align		4
        /*000c*/ 	.word	0xfffffffe
	.align		4
        /*0010*/ 	.word	0x00000000
	.align		4
        /*0014*/ 	.word	0xfffffffd
	.align		4
        /*0018*/ 	.word	0x00000000
	.align		4
        /*001c*/ 	.word	0xfffffffc


//--------------------- .text._Z9ecuacion2PdS_PKdS1_S1_i --------------------------
	.section	.text._Z9ecuacion2PdS_PKdS1_S1_i,"ax",@progbits
	.align	128
        .global         _Z9ecuacion2PdS_PKdS1_S1_i
        .type           _Z9ecuacion2PdS_PKdS1_S1_i,@function
        .size           _Z9ecuacion2PdS_PKdS1_S1_i,(.L_x_22 - _Z9ecuacion2PdS_PKdS1_S1_i)
        .other          _Z9ecuacion2PdS_PKdS1_S1_i,@"STO_CUDA_ENTRY STV_DEFAULT"
_Z9ecuacion2PdS_PKdS1_S1_i:
.text._Z9ecuacion2PdS_PKdS1_S1_i:
[----:B------:R-:W-:Y:S01]  /*0000*/  LDC R1, c[0x0][0x37c] ;  /* 0x0000df00ff017b82 */ /* 0x000fe20000000800 */
[----:B------:R-:W0:Y:S07]  /*0010*/  S2R R0, SR_TID.X ;  /* 0x0000000000007919 */ /* 0x000e2e0000002100 */
[----:B------:R-:W0:Y:S01]  /*0020*/  S2UR UR4, SR_CTAID.X ;  /* 0x00000000000479c3 */ /* 0x000e220000002500 */
[----:B------:R-:W1:Y:S07]  /*0030*/  LDCU UR5, c[0x0][0x3a8] ;  /* 0x00007500ff0577ac */ /* 0x000e6e0008000800 */
[----:B------:R-:W0:Y:S02]  /*0040*/  LDC R3, c[0x0][0x360] ;  /* 0x0000d800ff037b82 */ /* 0x000e240000000800 */
[----:B0-----:R-:W-:-:S05]  /*0050*/  IMAD R0, R3, UR4, R0 ;  /* 0x0000000403007c24 */ /* 0x001fca000f8e0200 */
[----:B-1----:R-:W-:-:S13]  /*0060*/  ISETP.GE.AND P0, PT, R0, UR5, PT ;  /* 0x0000000500007c0c */ /* 0x002fda000bf06270 */
[----:B------:R-:W-:Y:S05]  /*0070*/  @P0 EXIT ;  /* 0x000000000000094d */ /* 0x000fea0003800000 */
[----:B------:R-:W0:Y:S01]  /*0080*/  LDC.64 R6, c[0x0][0x390] ;  /* 0x0000e400ff067b82 */ /* 0x000e220000000a00 */
[----:B------:R-:W1:Y:S07]  /*0090*/  LDCU.64 UR4, c[0x0][0x358] ;  /* 0x00006b00ff0477ac */ /* 0x000e6e0008000a00 */
[----:B------:R-:W2:Y:S08]  /*00a0*/  LDC.64 R12, c[0x0][0x3a0] ;  /* 0x0000e800ff0c7b82 */ /* 0x000eb00000000a00 */
[----:B------:R-:W3:Y:S01]  /*00b0*/  LDC.64 R8, c[0x0][0x398] ;  /* 0x0000e600ff087b82 */ /* 0x000ee20000000a00 */
[----:B0-----:R-:W-:-:S05]  /*00c0*/  IMAD.WIDE R6, R0, 0x8, R6 ;  /* 0x0000000800067825 */ /* 0x001fca00078e0206 */
[----:B-1----:R-:W4:Y:S01]  /*00d0*/  LDG.E.64 R10, desc[UR4][R6.64] ;  /* 0x00000004060a7981 */ /* 0x002f22000c1e1b00 */
[----:B--2---:R-:W-:-:S06]  /*00e0*/  IMAD.WIDE R12, R0, 0x8, R12 ;  /* 0x00000008000c7825 */ /* 0x004fcc00078e020c */
[----:B------:R-:W2:Y:S01]  /*00f0*/  LDG.E.64 R12, desc[UR4][R12.64] ;  /* 0x000000040c0c7981 */ /* 0x000ea2000c1e1b00 */
[----:B---3--:R-:W-:-:S06]  /*0100*/  IMAD.WIDE R8, R0, 0x8, R8 ;  /* 0x0000000800087825 */ /* 0x008fcc00078e0208 */
[----:B------:R-:W3:Y:S01]  /*0110*/  LDG.E.64 R8, desc[UR4][R8.64] ;  /* 0x0000000408087981 */ /* 0x000ee2000c1e1b00 */
[----:B----4-:R-:W-:-:S08]  /*0120*/  DMUL R2, R10, -4 ;  /* 0xc01000000a027828 */ /* 0x010fd00000000000 */
[----:B--2---:R-:W-:-:S08]  /*0130*/  DMUL R2, R2, R12 ;  /* 0x0000000c02027228 */ /* 0x004fd00000000000 */
[----:B---3--:R-:W-:-:S08]  /*0140*/  DFMA R4, R8, R8, R2 ;  /* 0x000000080804722b */ /* 0x008fd00000000002 */
[----:B------:R-:W-:-:S14]  /*0150*/  DSETP.GE.AND P0, PT, R4, RZ, PT ;  /* 0x000000ff0400722a */ /* 0x000fdc0003f06000 */
[----:B------:R-:W-:Y:S05]  /*0160*/  @!P0 BRA `(.L_x_0) ;  /* 0x0000000000d88947 */ /* 0x000fea0003800000 */
[----:B------:R-:W0:Y:S01]  /*0170*/  MUFU.RSQ64H R7, R5 ;  /* 0x0000000500077308 */ /* 0x000e220000001c00 */
[----:B------:R-:W-:Y:S01]  /*0180*/  VIADD R6, R5, 0xfcb00000 ;  /* 0xfcb0000005067836 */ /* 0x000fe20000000000 */
[----:B------:R-:W-:Y:S01]  /*0190*/  BSSY.RECONVERGENT B0, `(.L_x_1) ;  /* 0x0000017000007945 */ /* 0x000fe20003800200 */
[----:B------:R-:W-:Y:S02]  /*01a0*/  IMAD.MOV.U32 R12, RZ, RZ, 0x0 ;  /* 0x00000000ff0c7424 */ /* 0x000fe400078e00ff */
[----:B------:R-:W-:Y:S01]  /*01b0*/  IMAD.MOV.U32 R13, RZ, RZ, 0x3fd80000 ;  /* 0x3fd80000ff0d7424 */ /* 0x000fe200078e00ff */
[----:B------:R-:W-:Y:S01]  /*01c0*/  ISETP.GE.U32.AND P0, PT, R6, 0x7ca00000, PT ;  /* 0x7ca000000600780c */ /* 0x000fe20003f06070 */
[----:B0-----:R-:W-:-:S08]  /*01d0*/  DMUL R2, R6, R6 ;  /* 0x0000000606027228 */ /* 0x001fd00000000000 */
[----:B------:R-:W-:-:S08]  /*01e0*/  DFMA R2, R4, -R2, 1 ;  /* 0x3ff000000402742b */ /* 0x000fd00000000802 */
[----:B------:R-:W-:Y:S02]  /*01f0*/  DFMA R12, R2, R12, 0.5 ;  /* 0x3fe00000020c742b */ /* 0x000fe4000000000c */
[----:B------:R-:W-:-:S08]  /*0200*/  DMUL R2, R6, R2 ;  /* 0x0000000206027228 */ /* 0x000fd00000000000 */
[----:B------:R-:W-:-:S08]  /*0210*/  DFMA R16, R12, R2, R6 ;  /* 0x000000020c10722b */ /* 0x000fd00000000006 */
[----:B------:R-:W-:Y:S02]  /*0220*/  DMUL R12, R4, R16 ;  /* 0x00000010040c7228 */ /* 0x000fe40000000000 */
[----:B------:R-:W-:Y:S02]  /*0230*/  VIADD R3, R17, 0xfff00000 ;  /* 0xfff0000011037836 */ /* 0x000fe40000000000 */
[----:B------:R-:W-:-:S04]  /*0240*/  IMAD.MOV.U32 R2, RZ, RZ, R16 ;  /* 0x000000ffff027224 */ /* 0x000fc800078e0010 */
[----:B------:R-:W-:-:S08]  /*0250*/  DFMA R18, R12, -R12, R4 ;  /* 0x8000000c0c12722b */ /* 0x000fd00000000004 */
[----:B------:R-:W-:Y:S01]  /*0260*/  DFMA R14, R18, R2, R12 ;  /* 0x00000002120e722b */ /* 0x000fe2000000000c */
[----:B------:R-:W-:Y:S10]  /*0270*/  @!P0 BRA `(.L_x_2) ;  /* 0x0000000000208947 */ /* 0x000ff40003800000 */
[----:B------:R-:W-:Y:S01]  /*0280*/  MOV R2, R16 ;  /* 0x0000001000027202 */ /* 0x000fe20000000f00 */
[----:B------:R-:W-:Y:S01]  /*0290*/  IMAD.MOV.U32 R14, RZ, RZ, R18 ;  /* 0x000000ffff0e7224 */ /* 0x000fe200078e0012 */
[----:B------:R-:W-:Y:S01]  /*02a0*/  MOV R18, R6 ;  /* 0x0000000600127202 */ /* 0x000fe20000000f00 */
[----:B------:R-:W-:Y:S01]  /*02b0*/  IMAD.MOV.U32 R16, RZ, RZ, R12 ;  /* 0x000000ffff107224 */ /* 0x000fe200078e000c */
[----:B------:R-:W-:Y:S01]  /*02c0*/  MOV R12, 0x300 ;  /* 0x00000300000c7802 */ /* 0x000fe20000000f00 */
[----:B------:R-:W-:Y:S02]  /*02d0*/  IMAD.MOV.U32 R15, RZ, RZ, R5 ;  /* 0x000000ffff0f7224 */ /* 0x000fe400078e0005 */
[----:B------:R-:W-:-:S07]  /*02e0*/  IMAD.MOV.U32 R17, RZ, RZ, R19 ;  /* 0x000000ffff117224 */ /* 0x000fce00078e0013 */
[----:B------:R-:W-:Y:S05]  /*02f0*/  CALL.REL.NOINC `($__internal_1_$__cuda_sm20_dsqrt_rn_f64_mediumpath_v1) ;  /* 0x0000000c00347944 */ /* 0x000fea0003c00000 */
.L_x_2:
[----:B------:R-:W-:Y:S05]  /*0300*/  BSYNC.RECONVERGENT B0 ;  /* 0x0000000000007941 */ /* 0x000fea0003800200 */
.L_x_1:
[----:B------:R-:W-:Y:S01]  /*0310*/  DADD R10, R10, R10 ;  /* 0x000000000a0a7229 */ /* 0x000fe2000000000a */
[----:B------:R-:W-:Y:S01]  /*0320*/  IMAD.MOV.U32 R2, RZ, RZ, 0x1 ;  /* 0x00000001ff027424 */ /* 0x000fe200078e00ff */
[----:B------:R-:W-:Y:S01]  /*0330*/  DADD R14, -R8, R14 ;  /* 0x00000000080e7229 */ /* 0x000fe2000000010e */
[----:B------:R-:W-:Y:S03]  /*0340*/  BSSY.RECONVERGENT B0, `(.L_x_3) ;  /* 0x0000011000007945 */ /* 0x000fe60003800200 */
[----:B------:R-:W0:Y:S06]  /*0350*/  MUFU.RCP64H R3, R11 ;  /* 0x0000000b00037308 */ /* 0x000e2c0000001800 */
[----:B------:R-:W-:Y:S01]  /*0360*/  FSETP.GEU.AND P1, PT, |R15|, 6.5827683646048100446e-37, PT ;  /* 0x036000000f00780b */ /* 0x000fe20003f2e200 */
[----:B0-----:R-:W-:-:S08]  /*0370*/  DFMA R4, -R10, R2, 1 ;  /* 0x3ff000000a04742b */ /* 0x001fd00000000102 */
[----:B------:R-:W-:-:S08]  /*0380*/  DFMA R4, R4, R4, R4 ;  /* 0x000000040404722b */ /* 0x000fd00000000004 */
[----:B------:R-:W-:-:S08]  /*0390*/  DFMA R4, R2, R4, R2 ;  /* 0x000000040204722b */ /* 0x000fd00000000002 */
[----:B------:R-:W-:-:S08]  /*03a0*/  DFMA R2, -R10, R4, 1 ;  /* 0x3ff000000a02742b */ /* 0x000fd00000000104 */
[----:B------:R-:W-:-:S08]  /*03b0*/  DFMA R2, R4, R2, R4 ;  /* 0x000000020402722b */ /* 0x000fd00000000004 */
[----:B------:R-:W-:-:S08]  /*03c0*/  DMUL R4, R14, R2 ;  /* 0x000000020e047228 */ /* 0x000fd00000000000 */
[----:B------:R-:W-:-:S08]  /*03d0*/  DFMA R6, -R10, R4, R14 ;  /* 0x000000040a06722b */ /* 0x000fd0000000010e */
[----:B------:R-:W-:-:S10]  /*03e0*/  DFMA R2, R2, R6, R4 ;  /* 0x000000060202722b */ /* 0x000fd40000000004 */
[----:B------:R-:W-:-:S05]  /*03f0*/  FFMA R4, RZ, R11, R3 ;  /* 0x0000000bff047223 */ /* 0x000fca0000000003 */
[----:B------:R-:W-:-:S13]  /*0400*/  FSETP.GT.AND P0, PT, |R4|, 1.469367938527859385e-39, PT ;  /* 0x001000000400780b */ /* 0x000fda0003f04200 */
[----:B------:R-:W-:Y:S05]  /*0410*/  @P0 BRA P1, `(.L_x_4) ;  /* 0x00000000000c0947 */ /* 0x000fea0000800000 */
[----:B------:R-:W-:Y:S01]  /*0420*/  IMAD.MOV.U32 R12, RZ, RZ, R14 ;  /* 0x000000ffff0c7224 */ /* 0x000fe200078e000e */
[----:B------:R-:W-:-:S07]  /*0430*/  MOV R14, 0x450 ;  /* 0x00000450000e7802 */ /* 0x000fce0000000f00 */
[----:B------:R-:W-:Y:S05]  /*0440*/  CALL.REL.NOINC `($__internal_0_$__cuda_sm20_div_rn_f64_full) ;  /* 0x0000000400687944 */ /* 0x000fea0003c00000 */
.L_x_4:
[----:B------:R-:W-:Y:S05]  /*0450*/  BSYNC.RECONVERGENT B0 ;  /* 0x0000000000007941 */ /* 0x000fea0003800200 */
.L_x_3:
[----:B------:R-:W0:Y:S08]  /*0460*/  LDC.64 R4, c[0x0][0x380] ;  /* 0x0000e000ff047b82 */ /* 0x000e300000000a00 */
[----:B------:R-:W1:Y:S01]  /*0470*/  LDC.64 R6, c[0x0][0x388] ;  /* 0x0000e200ff067b82 */ /* 0x000e620000000a00 */
[----:B0-----:R-:W-:-:S05]  /*0480*/  IMAD.WIDE R4, R0, 0x8, R4 ;  /* 0x0000000800047825 */ /* 0x001fca00078e0204 */
[----:B------:R-:W-:Y:S01]  /*0490*/  STG.E.64 desc[UR4][R4.64], R2 ;  /* 0x0000000204007986 */ /* 0x000fe2000c101b04 */
[----:B-1----:R-:W-:-:S05]  /*04a0*/  IMAD.WIDE R6, R0, 0x8, R6 ;  /* 0x0000000800067825 */ /* 0x002fca00078e0206 */
[----:B------:R-:W-:Y:S01]  /*04b0*/  STG.E.64 desc[UR4][R6.64], RZ ;  /* 0x000000ff06007986 */ /* 0x000fe2000c101b04 */
[----:B------:R-:W-:Y:S05]  /*04c0*/  EXIT ;  /* 0x000000000000794d */ /* 0x000fea0003800000 */
.L_x_0:
[----:B------:R-:W-:Y:S01]  /*04d0*/  DADD R10, R10, R10 ;  /* 0x000000000a0a7229 */ /* 0x000fe2000000000a */
[----:B------:R-:W-:Y:S01]  /*04e0*/  IMAD.MOV.U32 R2, RZ, RZ, 0x1 ;  /* 0x00000001ff027424 */ /* 0x000fe200078e00ff */
[----:B------:R-:W-:Y:S04]  /*04f0*/  BSSY.RECONVERGENT B0, `(.L_x_5) ;  /* 0x0000013000007945 */ /* 0x000fe80003800200 */
[----:B------:R-:W0:Y:S02]  /*0500*/  MUFU.RCP64H R3, R11 ;  /* 0x0000000b00037308 */ /* 0x000e240000001800 */
[----:B0-----:R-:W-:-:S08]  /*0510*/  DFMA R12, -R10, R2, 1 ;  /* 0x3ff000000a0c742b */ /* 0x001fd00000000102 */
[----:B------:R-:W-:-:S08]  /*0520*/  DFMA R12, R12, R12, R12 ;  /* 0x0000000c0c0c722b */ /* 0x000fd0000000000c */
[----:B------:R-:W-:-:S08]  /*0530*/  DFMA R12, R2, R12, R2 ;  /* 0x0000000c020c722b */ /* 0x000fd00000000002 */
[----:B------:R-:W-:-:S08]  /*0540*/  DFMA R2, -R10, R12, 1 ;  /* 0x3ff000000a02742b */ /* 0x000fd0000000010c */
[----:B------:R-:W-:-:S08]  /*0550*/  DFMA R14, R12, R2, R12 ;  /* 0x000000020c0e722b */ /* 0x000fd0000000000c */
[----:B------:R-:W-:-:S08]  /*0560*/  DMUL R2, R8, -R14 ;  /* 0x8000000e08027228 */ /* 0x000fd00000000000 */
[--C-:B------:R-:W-:Y:S02]  /*0570*/  DFMA R12, -R10, R2, -R8.reuse ;  /* 0x000000020a0c722b */ /* 0x100fe40000000908 */
[----:B------:R-:W-:-:S06]  /*0580*/  DADD R8, -RZ, -R8 ;  /* 0x00000000ff087229 */ /* 0x000fcc0000000908 */
[----:B------:R-:W-:-:S04]  /*0590*/  DFMA R2, R14, R12, R2 ;  /* 0x0000000c0e02722b */ /* 0x000fc80000000002 */
[----:B------:R-:W-:-:S06]  /*05a0*/  FSETP.GEU.AND P1, PT, |R9|, 6.5827683646048100446e-37, PT ;  /* 0x036000000900780b */ /* 0x000fcc0003f2e200 */
[----:B------:R-:W-:-:S05]  /*05b0*/  FFMA R12, RZ, R11, R3 ;  /* 0x0000000bff0c7223 */ /* 0x000fca0000000003 */
[----:B------:R-:W-:-:S13]  /*05c0*/  FSETP.GT.AND P0, PT, |R12|, 1.469367938527859385e-39, PT ;  /* 0x001000000c00780b */ /* 0x000fda0003f04200 */
[----:B------:R-:W-:Y:S05]  /*05d0*/  @P0 BRA P1, `(.L_x_6) ;  /* 0x0000000000100947 */ /* 0x000fea0000800000 */
[----:B------:R-:W-:Y:S01]  /*05e0*/  IMAD.MOV.U32 R12, RZ, RZ, R8 ;  /* 0x000000ffff0c7224 */ /* 0x000fe200078e0008 */
[----:B------:R-:W-:Y:S02]  /*05f0*/  MOV R15, R9 ;  /* 0x00000009000f7202 */ /* 0x000fe40000000f00 */
[----:B------:R-:W-:-:S07]  /*0600*/  MOV R14, 0x620 ;  /* 0x00000620000e7802 */ /* 0x000fce0000000f00 */
[----:B------:R-:W-:Y:S05]  /*0610*/  CALL.REL.NOINC `($__internal_0_$__cuda_sm20_div_rn_f64_full) ;  /* 0x0000000000f47944 */ /* 0x000fea0003c00000 */
.L_x_6:
[----:B------:R-:W-:Y:S05]  /*0620*/  BSYNC.RECONVERGENT B0 ;  /* 0x0000000000007941 */ /* 0x000fea0003800200 */
.L_x_5:
[----:B------:R-:W-:Y:S01]  /*0630*/  DADD R12, -RZ, -R4 ;  /* 0x00000000ff0c7229 */ /* 0x000fe20000000904 */
[----:B------:R-:W0:Y:S01]  /*0640*/  LDC.64 R18, c[0x0][0x380] ;  /* 0x0000e000ff127b82 */ /* 0x000e220000000a00 */
[----:B------:R-:W-:Y:S01]  /*0650*/  IMAD.MOV.U32 R14, RZ, RZ, 0x0 ;  /* 0x00000000ff0e7424 */ /* 0x000fe200078e00ff */
[----:B------:R-:W-:Y:S01]  /*0660*/  BSSY.RECONVERGENT B0, `(.L_x_7) ;  /* 0x000001d000007945 */ /* 0x000fe20003800200 */
[----:B------:R-:W-:Y:S02]  /*0670*/  IMAD.MOV.U32 R15, RZ, RZ, 0x3fd80000 ;  /* 0x3fd80000ff0f7424 */ /* 0x000fe400078e00ff */
[----:B------:R-:W1:Y:S04]  /*0680*/  MUFU.RSQ64H R9, R13 ;  /* 0x0000000d00097308 */ /* 0x000e680000001c00 */
[----:B------:R-:W-:-:S05]  /*0690*/  VIADD R8, R13, 0xfcb00000 ;  /* 0xfcb000000d087836 */ /* 0x000fca0000000000 */
[----:B------:R-:W-:Y:S01]  /*06a0*/  ISETP.GE.U32.AND P0, PT, R8, 0x7ca00000, PT ;  /* 0x7ca000000800780c */ /* 0x000fe20003f06070 */
[----:B-1----:R-:W-:Y:S01]  /*06b0*/  DMUL R10, R8, R8 ;  /* 0x00000008080a7228 */ /* 0x002fe20000000000 */
[----:B0-----:R-:W-:-:S05]  /*06c0*/  IMAD.WIDE R20, R0, 0x8, R18 ;  /* 0x0000000800147825 */ /* 0x001fca00078e0212 */
[----:B------:R0:W-:Y:S02]  /*06d0*/  STG.E.64 desc[UR4][R20.64], R2 ;  /* 0x0000000214007986 */ /* 0x0001e4000c101b04 */
[----:B------:R-:W-:-:S08]  /*06e0*/  DFMA R10, -R4, -R10, 1 ;  /* 0x3ff00000040a742b */ /* 0x000fd0000000090a */
[----:B------:R-:W-:Y:S02]  /*06f0*/  DFMA R14, R10, R14, 0.5 ;  /* 0x3fe000000a0e742b */ /* 0x000fe4000000000e */
[----:B------:R-:W-:-:S08]  /*0700*/  DMUL R10, R8, R10 ;  /* 0x0000000a080a7228 */ /* 0x000fd00000000000 */
[----:B------:R-:W-:-:S08]  /*0710*/  DFMA R16, R14, R10, R8 ;  /* 0x0000000a0e10722b */ /* 0x000fd00000000008 */
[----:B------:R-:W-:-:S08]  /*0720*/  DMUL R10, R4, -R16 ;  /* 0x80000010040a7228 */ /* 0x000fd00000000000 */
[----:B------:R-:W-:Y:S01]  /*0730*/  DFMA R18, R10, -R10, -R4 ;  /* 0x8000000a0a12722b */ /* 0x000fe20000000804 */
[----:B------:R-:W-:Y:S01]  /*0740*/  VIADD R5, R17, 0xfff00000 ;  /* 0xfff0000011057836 */ /* 0x000fe20000000000 */
[----:B------:R-:W-:-:S06]  /*0750*/  MOV R4, R16 ;  /* 0x0000001000047202 */ /* 0x000fcc0000000f00 */
[----:B------:R-:W-:Y:S01]  /*0760*/  DFMA R14, R18, R4, R10 ;  /* 0x00000004120e722b */ /* 0x000fe2000000000a */
[----:B0-----:R-:W-:Y:S10]  /*0770*/  @!P0 BRA `(.L_x_8) ;  /* 0x00000000002c8947 */ /* 0x001ff40003800000 */
[----:B------:R-:W-:Y:S01]  /*0780*/  IMAD.MOV.U32 R2, RZ, RZ, R16 ;  /* 0x000000ffff027224 */ /* 0x000fe200078e0010 */
[----:B------:R-:W-:Y:S01]  /*0790*/  MOV R17, R19 ;  /* 0x0000001300117202 */ /* 0x000fe20000000f00 */
[----:B------:R-:W-:Y:S01]  /*07a0*/  IMAD.MOV.U32 R4, RZ, RZ, R12 ;  /* 0x000000ffff047224 */ /* 0x000fe200078e000c */
[----:B------:R-:W-:Y:S01]  /*07b0*/  MOV R12, 0x830 ;  /* 0x00000830000c7802 */ /* 0x000fe20000000f00 */
[----:B------:R-:W-:Y:S02]  /*07c0*/  IMAD.MOV.U32 R15, RZ, RZ, R13 ;  /* 0x000000ffff0f7224 */ /* 0x000fe400078e000d */
[----:B------:R-:W-:Y:S02]  /*07d0*/  IMAD.MOV.U32 R14, RZ, RZ, R18 ;  /* 0x000000ffff0e7224 */ /* 0x000fe400078e0012 */
[----:B------:R-:W-:Y:S02]  /*07e0*/  IMAD.MOV.U32 R16, RZ, RZ, R10 ;  /* 0x000000ffff107224 */ /* 0x000fe400078e000a */
[----:B------:R-:W-:-:S02]  /*07f0*/  IMAD.MOV.U32 R13, RZ, RZ, R11 ;  /* 0x000000ffff0d7224 */ /* 0x000fc400078e000b */
[----:B------:R-:W-:Y:S02]  /*0800*/  IMAD.MOV.U32 R18, RZ, RZ, R8 ;  /* 0x000000ffff127224 */ /* 0x000fe400078e0008 */
[----:B------:R-:W-:-:S07]  /*0810*/  IMAD.MOV.U32 R3, RZ, RZ, R5 ;  /* 0x000000ffff037224 */ /* 0x000fce00078e0005 */
[----:B------:R-:W-:Y:S05]  /*0820*/  CALL.REL.NOINC `($__internal_1_$__cuda_sm20_dsqrt_rn_f64_mediumpath_v1) ;  /* 0x0000000400e87944 */ /* 0x000fea0003c00000 */
.L_x_8:
[----:B------:R-:W-:Y:S05]  /*0830*/  BSYNC.RECONVERGENT B0 ;  /* 0x0000000000007941 */ /* 0x000fea0003800200 */
.L_x_7:
[----:B------:R-:W2:Y:S01]  /*0840*/  LDG.E.64 R4, desc[UR4][R6.64] ;  /* 0x0000000406047981 */ /* 0x000ea2000c1e1b00 */
[----:B------:R-:W-:Y:S01]  /*0850*/  MOV R2, 0x1 ;  /* 0x0000000100027802 */ /* 0x000fe20000000f00 */
[----:B------:R-:W-:Y:S01]  /*0860*/  BSSY.RECONVERGENT B0, `(.L_x_9) ;  /* 0x0000014000007945 */ /* 0x000fe20003800200 */
[----:B------:R-:W-:Y:S01]  /*0870*/  FSETP.GEU.AND P1, PT, |R15|, 6.5827683646048100446e-37, PT ;  /* 0x036000000f00780b */ /* 0x000fe20003f2e200 */
[----:B--2---:R-:W-:-:S06]  /*0880*/  DADD R4, R4, R4 ;  /* 0x0000000004047229 */ /* 0x004fcc0000000004 */
[----:B------:R-:W0:Y:S02]  /*0890*/  MUFU.RCP64H R3, R5 ;  /* 0x0000000500037308 */ /* 0x000e240000001800 */
        /* <DEDUP_REMOVED lines=12> */
[----:B------:R-:W-:Y:S01]  /*0960*/  MOV R14, 0x9a0 ;  /* 0x000009a0000e7802 */ /* 0x000fe20000000f00 */
[----:B------:R-:W-:Y:S02]  /*0970*/  IMAD.MOV.U32 R10, RZ, RZ, R4 ;  /* 0x000000ffff0a7224 */ /* 0x000fe400078e0004 */
[----:B------:R-:W-:-:S07]  /*0980*/  IMAD.MOV.U32 R11, RZ, RZ, R5 ;  /* 0x000000ffff0b7224 */ /* 0x000fce00078e0005 */
[----:B------:R-:W-:Y:S05]  /*0990*/  CALL.REL.NOINC `($__internal_0_$__cuda_sm20_div_rn_f64_full) ;  /* 0x0000000000147944 */ /* 0x000fea0003c00000 */
.L_x_10:
[----:B------:R-:W-:Y:S05]  /*09a0*/  BSYNC.RECONVERGENT B0 ;  /* 0x0000000000007941 */ /* 0x000fea0003800200 */
.L_x_9:
[----:B------:R-:W0:Y:S02]  /*09b0*/  LDC.64 R4, c[0x0][0x388] ;  /* 0x0000e200ff047b82 */ /* 0x000e240000000a00 */
[----:B0-----:R-:W-:-:S05]  /*09c0*/  IMAD.WIDE R4, R0, 0x8, R4 ;  /* 0x0000000800047825 */ /* 0x001fca00078e0204 */
[----:B------:R-:W-:Y:S01]  /*09d0*/  STG.E.64 desc[UR4][R4.64], R2 ;  /* 0x0000000204007986 */ /* 0x000fe2000c101b04 */
[----:B------:R-:W-:Y:S05]  /*09e0*/  EXIT ;  /* 0x000000000000794d */ /* 0x000fea0003800000 */
        .weak           $__internal_0_$__cuda_sm20_div_rn_f64_full
        .type           $__internal_0_$__cuda_sm20_div_rn_f64_full,@function
        .size           $__internal_0_$__cuda_sm20_div_rn_f64_full,($__internal_1_$__cuda_sm20_dsqrt_rn_f64_mediumpath_v1 - $__internal_0_$__cuda_sm20_div_rn_f64_full)
$__internal_0_$__cuda_sm20_div_rn_f64_full:
[C---:B------:R-:W-:Y:S01]  /*09f0*/  FSETP.GEU.AND P0, PT, |R11|.reuse, 1.469367938527859385e-39, PT ;  /* 0x001000000b00780b */ /* 0x040fe20003f0e200 */
[----:B------:R-:W-:Y:S01]  /*0a00*/  IMAD.MOV.U32 R18, RZ, RZ, 0x1 ;  /* 0x00000001ff127424 */ /* 0x000fe200078e00ff */
[----:B------:R-:W-:Y:S01]  /*0a10*/  LOP3.LUT R8, R11, 0x800fffff, RZ, 0xc0, !PT ;  /* 0x800fffff0b087812 */ /* 0x000fe200078ec0ff */
[----:B------:R-:W-:Y:S01]  /*0a20*/  BSSY.RECONVERGENT B1, `(.L_x_11) ;  /* 0x0000056000017945 */ /* 0x000fe20003800200 */
[----:B------:R-:W-:Y:S02]  /*0a30*/  MOV R13, R15 ;  /* 0x0000000f000d7202 */ /* 0x000fe40000000f00 */
[----:B------:R-:W-:Y:S01]  /*0a40*/  LOP3.LUT R9, R8, 0x3ff00000, RZ, 0xfc, !PT ;  /* 0x3ff0000008097812 */ /* 0x000fe200078efcff */
[----:B------:R-:W-:Y:S01]  /*0a50*/  IMAD.MOV.U32 R8, RZ, RZ, R10 ;  /* 0x000000ffff087224 */ /* 0x000fe200078e000a */
[C---:B------:R-:W-:Y:S02]  /*0a60*/  FSETP.GEU.AND P2, PT, |R13|.reuse, 1.469367938527859385e-39, PT ;  /* 0x001000000d00780b */ /* 0x040fe40003f4e200 */
[----:B------:R-:W-:-:S02]  /*0a70*/  LOP3.LUT R16, R13, 0x7ff00000, RZ, 0xc0, !PT ;  /* 0x7ff000000d107812 */ /* 0x000fc400078ec0ff */
[C---:B------:R-:W-:Y:S01]  /*0a80*/  LOP3.LUT R17, R11.reuse, 0x7ff00000, RZ, 0xc0, !PT ;  /* 0x7ff000000b117812 */ /* 0x040fe200078ec0ff */
[----:B------:R-:W-:Y:S01]  /*0a90*/  @!P0 DMUL R8, R10, 8.98846567431157953865e+307 ;  /* 0x7fe000000a088828 */ /* 0x000fe20000000000 */
[----:B------:R-:W-:Y:S02]  /*0aa0*/  MOV R24, R16 ;  /* 0x0000001000187202 */ /* 0x000fe40000000f00 */
[----:B------:R-:W-:Y:S01]  /*0ab0*/  ISETP.GE.U32.AND P1, PT, R16, R17, PT ;  /* 0x000000111000720c */ /* 0x000fe20003f26070 */
[----:B------:R-:W-:Y:S02]  /*0ac0*/  IMAD.MOV.U32 R25, RZ, RZ, R17 ;  /* 0x000000ffff197224 */ /* 0x000fe400078e0011 */
[----:B------:R-:W0:Y:S02]  /*0ad0*/  MUFU.RCP64H R19, R9 ;  /* 0x0000000900137308 */ /* 0x000e240000001800 */
[----:B------:R-:W-:Y:S02]  /*0ae0*/  @!P2 LOP3.LUT R15, R11, 0x7ff00000, RZ, 0xc0, !PT ;  /* 0x7ff000000b0fa812 */ /* 0x000fe400078ec0ff */
[----:B------:R-:W-:-:S02]  /*0af0*/  @!P0 LOP3.LUT R25, R9, 0x7ff00000, RZ, 0xc0, !PT ;  /* 0x7ff0000009198812 */ /* 0x000fc400078ec0ff */
[----:B------:R-:W-:Y:S01]  /*0b00*/  @!P2 ISETP.GE.U32.AND P3, PT, R16, R15, PT ;  /* 0x0000000f1000a20c */ /* 0x000fe20003f66070 */
[----:B------:R-:W-:-:S05]  /*0b10*/  IMAD.MOV.U32 R15, RZ, RZ, 0x1ca00000 ;  /* 0x1ca00000ff0f7424 */ /* 0x000fca00078e00ff */
[----:B------:R-:W-:-:S04]  /*0b20*/  @!P2 SEL R21, R15, 0x63400000, !P3 ;  /* 0x634000000f15a807 */ /* 0x000fc80005800000 */
[----:B------:R-:W-:Y:S01]  /*0b30*/  @!P2 LOP3.LUT R22, R21, 0x80000000, R13, 0xf8, !PT ;  /* 0x800000001516a812 */ /* 0x000fe200078ef80d */
[----:B0-----:R-:W-:-:S03]  /*0b40*/  DFMA R2, R18, -R8, 1 ;  /* 0x3ff000001202742b */ /* 0x001fc60000000808 */
[----:B------:R-:W-:Y:S01]  /*0b50*/  @!P2 LOP3.LUT R23, R22, 0x100000, RZ, 0xfc, !PT ;  /* 0x001000001617a812 */ /* 0x000fe200078efcff */
[----:B------:R-:W-:-:S04]  /*0b60*/  @!P2 IMAD.MOV.U32 R22, RZ, RZ, RZ ;  /* 0x000000ffff16a224 */ /* 0x000fc800078e00ff */
[----:B------:R-:W-:-:S08]  /*0b70*/  DFMA R2, R2, R2, R2 ;  /* 0x000000020202722b */ /* 0x000fd00000000002 */
[----:B------:R-:W-:Y:S01]  /*0b80*/  DFMA R18, R18, R2, R18 ;  /* 0x000000021212722b */ /* 0x000fe20000000012 */
[----:B------:R-:W-:Y:S01]  /*0b90*/  SEL R3, R15, 0x63400000, !P1 ;  /* 0x634000000f037807 */ /* 0x000fe20004800000 */
[----:B------:R-:W-:-:S03]  /*0ba0*/  IMAD.MOV.U32 R2, RZ, RZ, R12 ;  /* 0x000000ffff027224 */ /* 0x000fc600078e000c */
[----:B------:R-:W-:-:S03]  /*0bb0*/  LOP3.LUT R3, R3, 0x800fffff, R13, 0xf8, !PT ;  /* 0x800fffff03037812 */ /* 0x000fc600078ef80d */
[----:B------:R-:W-:-:S03]  /*0bc0*/  DFMA R20, R18, -R8, 1 ;  /* 0x3ff000001214742b */ /* 0x000fc60000000808 */
[----:B------:R-:W-:-:S05]  /*0bd0*/  @!P2 DFMA R2, R2, 2, -R22 ;  /* 0x400000000202a82b */ /* 0x000fca0000000816 */
[----:B------:R-:W-:-:S05]  /*0be0*/  DFMA R18, R18, R20, R18 ;  /* 0x000000141212722b */ /* 0x000fca0000000012 */
[----:B------:R-:W-:-:S03]  /*0bf0*/  @!P2 LOP3.LUT R24, R3, 0x7ff00000, RZ, 0xc0, !PT ;  /* 0x7ff000000318a812 */ /* 0x000fc600078ec0ff */
[----:B------:R-:W-:Y:S02]  /*0c00*/  DMUL R20, R18, R2 ;  /* 0x0000000212147228 */ /* 0x000fe40000000000 */
[----:B------:R-:W-:-:S05]  /*0c10*/  VIADD R17, R24, 0xffffffff ;  /* 0xffffffff18117836 */ /* 0x000fca0000000000 */
[----:B------:R-:W-:Y:S01]  /*0c20*/  ISETP.GT.U32.AND P0, PT, R17, 0x7feffffe, PT ;  /* 0x7feffffe1100780c */ /* 0x000fe20003f04070 */
[----:B------:R-:W-:Y:S01]  /*0c30*/  VIADD R17, R25, 0xffffffff ;  /* 0xffffffff19117836 */ /* 0x000fe20000000000 */
[----:B------:R-:W-:-:S04]  /*0c40*/  DFMA R22, R20, -R8, R2 ;  /* 0x800000081416722b */ /* 0x000fc80000000002 */
[----:B------:R-:W-:-:S04]  /*0c50*/  ISETP.GT.U32.OR P0, PT, R17, 0x7feffffe, P0 ;  /* 0x7feffffe1100780c */ /* 0x000fc80000704470 */
[----:B------:R-:W-:-:S09]  /*0c60*/  DFMA R18, R18, R22, R20 ;  /* 0x000000161212722b */ /* 0x000fd20000000014 */
[----:B------:R-:W-:Y:S05]  /*0c70*/  @P0 BRA `(.L_x_12) ;  /* 0x00000000006c0947 */ /* 0x000fea0003800000 */
[----:B------:R-:W-:Y:S01]  /*0c80*/  LOP3.LUT R13, R11, 0x7ff00000, RZ, 0xc0, !PT ;  /* 0x7ff000000b0d7812 */ /* 0x000fe200078ec0ff */
[----:B------:R-:W-:-:S03]  /*0c90*/  IMAD.MOV.U32 R20, RZ, RZ, RZ ;  /* 0x000000ffff147224 */ /* 0x000fc600078e00ff */
[CC--:B------:R-:W-:Y:S02]  /*0ca0*/  VIADDMNMX R12, R16.reuse, -R13.reuse, 0xb9600000, !PT ;  /* 0xb9600000100c7446 */ /* 0x0c0fe4000780090d */
[----:B------:R-:W-:Y:S02]  /*0cb0*/  ISETP.GE.U32.AND P0, PT, R16, R13, PT ;  /* 0x0000000d1000720c */ /* 0x000fe40003f06070 */
[----:B------:R-:W-:Y:S02]  /*0cc0*/  VIMNMX R12, PT, PT, R12, 0x46a00000, PT ;  /* 0x46a000000c0c7848 */ /* 0x000fe40003fe0100 */
[----:B------:R-:W-:-:S05]  /*0cd0*/  SEL R15, R15, 0x63400000, !P0 ;  /* 0x634000000f0f7807 */ /* 0x000fca0004000000 */
[----:B------:R-:W-:-:S05]  /*0ce0*/  IMAD.IADD R12, R12, 0x1, -R15 ;  /* 0x000000010c0c7824 */ /* 0x000fca00078e0a0f */
[----:B------:R-:W-:-:S06]  /*0cf0*/  IADD3 R21, PT, PT, R12, 0x7fe00000, RZ ;  /* 0x7fe000000c157810 */ /* 0x000fcc0007ffe0ff */
[----:B------:R-:W-:-:S10]  /*0d00*/  DMUL R16, R18, R20 ;  /* 0x0000001412107228 */ /* 0x000fd40000000000 */
[----:B------:R-:W-:-:S13]  /*0d10*/  FSETP.GTU.AND P0, PT, |R17|, 1.469367938527859385e-39, PT ;  /* 0x001000001100780b */ /* 0x000fda0003f0c200 */
[----:B------:R-:W-:Y:S05]  /*0d20*/  @P0 BRA `(.L_x_13) ;  /* 0x0000000000940947 */ /* 0x000fea0003800000 */
[----:B------:R-:W-:Y:S01]  /*0d30*/  DFMA R2, R18, -R8, R2 ;  /* 0x800000081202722b */ /* 0x000fe20000000002 */
[----:B------:R-:W-:-:S09]  /*0d40*/  IMAD.MOV.U32 R20, RZ, RZ, RZ ;  /* 0x000000ffff147224 */ /* 0x000fd200078e00ff */
[C---:B------:R-:W-:Y:S02]  /*0d50*/  FSETP.NEU.AND P0, PT, R3.reuse, RZ, PT ;  /* 0x000000ff0300720b */ /* 0x040fe40003f0d000 */
[----:B------:R-:W-:-:S04]  /*0d60*/  LOP3.LUT R11, R3, 0x80000000, R11, 0x48, !PT ;  /* 0x80000000030b7812 */ /* 0x000fc800078e480b */
[----:B------:R-:W-:-:S07]  /*0d70*/  LOP3.LUT R21, R11, R21, RZ, 0xfc, !PT ;  /* 0x000000150b157212 */ /* 0x000fce00078efcff */
[----:B------:R-:W-:Y:S05]  /*0d80*/  @!P0 BRA `(.L_x_13) ;  /* 0x00000000007c8947 */ /* 0x000fea0003800000 */
[----:B------:R-:W-:Y:S02]  /*0d90*/  IMAD.MOV R3, RZ, RZ, -R12 ;  /* 0x000000ffff037224 */ /* 0x000fe400078e0a0c */
[----:B------:R-:W-:-:S06]  /*0da0*/  IMAD.MOV.U32 R2, RZ, RZ, RZ ;  /* 0x000000ffff027224 */ /* 0x000fcc00078e00ff */
[----:B------:R-:W-:Y:S02]  /*0db0*/  DFMA R2, R16, -R2, R18 ;  /* 0x800000021002722b */ /* 0x000fe40000000012 */
[----:B------:R-:W-:-:S04]  /*0dc0*/  DMUL.RP R18, R18, R20 ;  /* 0x0000001412127228 */ /* 0x000fc80000008000 */
[----:B------:R-:W-:-:S04]  /*0dd0*/  IADD3 R2, PT, PT, -R12, -0x43300000, RZ ;  /* 0xbcd000000c027810 */ /* 0x000fc80007ffe1ff */
[----:B------:R-:W-:Y:S02]  /*0de0*/  FSETP.NEU.AND P0, PT, |R3|, R2, PT ;  /* 0x000000020300720b */ /* 0x000fe40003f0d200 */
[----:B------:R-:W-:Y:S02]  /*0df0*/  LOP3.LUT R11, R19, R11, RZ, 0x3c, !PT ;  /* 0x0000000b130b7212 */ /* 0x000fe400078e3cff */
[----:B------:R-:W-:Y:S02]  /*0e00*/  FSEL R16, R18, R16, !P0 ;  /* 0x0000001012107208 */ /* 0x000fe40004000000 */
[----:B------:R-:W-:Y:S01]  /*0e10*/  FSEL R17, R11, R17, !P0 ;  /* 0x000000110b117208 */ /* 0x000fe20004000000 */
[----:B------:R-:W-:Y:S06]  /*0e20*/  BRA `(.L_x_13) ;  /* 0x0000000000547947 */ /* 0x000fec0003800000 */
.L_x_12:
[----:B------:R-:W-:-:S14]  /*0e30*/  DSETP.NAN.AND P0, PT, R12, R12, PT ;  /* 0x0000000c0c00722a */ /* 0x000fdc0003f08000 */
[----:B------:R-:W-:Y:S05]  /*0e40*/  @P0 BRA `(.L_x_14) ;  /* 0x0000000000440947 */ /* 0x000fea0003800000 */
[----:B------:R-:W-:-:S14]  /*0e50*/  DSETP.NAN.AND P0, PT, R10, R10, PT ;  /* 0x0000000a0a00722a */ /* 0x000fdc0003f08000 */
[----:B------:R-:W-:Y:S05]  /*0e60*/  @P0 BRA `(.L_x_15) ;  /* 0x0000000000300947 */ /* 0x000fea0003800000 */
[----:B------:R-:W-:Y:S01]  /*0e70*/  ISETP.NE.AND P0, PT, R24, R25, PT ;  /* 0x000000191800720c */ /* 0x000fe20003f05270 */
[----:B------:R-:W-:Y:S01]  /*0e80*/  IMAD.MOV.U32 R17, RZ, RZ, -0x80000 ;  /* 0xfff80000ff117424 */ /* 0x000fe200078e00ff */
[----:B------:R-:W-:-:S11]  /*0e90*/  MOV R16, 0x0 ;  /* 0x0000000000107802 */ /* 0x000fd60000000f00 */
[----:B------:R-:W-:Y:S05]  /*0ea0*/  @!P0 BRA `(.L_x_13) ;  /* 0x0000000000348947 */ /* 0x000fea0003800000 */
[----:B------:R-:W-:Y:S02]  /*0eb0*/  ISETP.NE.AND P0, PT, R24, 0x7ff00000, PT ;  /* 0x7ff000001800780c */ /* 0x000fe40003f05270 */
[----:B------:R-:W-:Y:S02]  /*0ec0*/  LOP3.LUT R17, R13, 0x80000000, R11, 0x48, !PT ;  /* 0x800000000d117812 */ /* 0x000fe400078e480b */
[----:B------:R-:W-:-:S13]  /*0ed0*/  ISETP.EQ.OR P0, PT, R25, RZ, !P0 ;  /* 0x000000ff1900720c */ /* 0x000fda0004702670 */
[----:B------:R-:W-:Y:S01]  /*0ee0*/  @P0 LOP3.LUT R2, R17, 0x7ff00000, RZ, 0xfc, !PT ;  /* 0x7ff0000011020812 */ /* 0x000fe200078efcff */
[----:B------:R-:W-:Y:S02]  /*0ef0*/  @!P0 IMAD.MOV.U32 R16, RZ, RZ, RZ ;  /* 0x000000ffff108224 */ /* 0x000fe400078e00ff */
[----:B------:R-:W-:Y:S02]  /*0f00*/  @P0 IMAD.MOV.U32 R16, RZ, RZ, RZ ;  /* 0x000000ffff100224 */ /* 0x000fe400078e00ff */
[----:B------:R-:W-:Y:S01]  /*0f10*/  @P0 IMAD.MOV.U32 R17, RZ, RZ, R2 ;  /* 0x000000ffff110224 */ /* 0x000fe200078e0002 */
[----:B------:R-:W-:Y:S06]  /*0f20*/  BRA `(.L_x_13) ;  /* 0x0000000000147947 */ /* 0x000fec0003800000 */
.L_x_15:
[----:B------:R-:W-:Y:S02]  /*0f30*/  LOP3.LUT R17, R11, 0x80000, RZ, 0xfc, !PT ;  /* 0x000800000b117812 */ /* 0x000fe400078efcff */
[----:B------:R-:W-:Y:S01]  /*0f40*/  MOV R16, R10 ;  /* 0x0000000a00107202 */ /* 0x000fe20000000f00 */
[----:B------:R-:W-:Y:S06]  /*0f50*/  BRA `(.L_x_13) ;  /* 0x0000000000087947 */ /* 0x000fec0003800000 */
.L_x_14:
[----:B------:R-:W-:Y:S01]  /*0f60*/  LOP3.LUT R17, R13, 0x80000, RZ, 0xfc, !PT ;  /* 0x000800000d117812 */ /* 0x000fe200078efcff */
[----:B------:R-:W-:-:S07]  /*0f70*/  IMAD.MOV.U32 R16, RZ, RZ, R12 ;  /* 0x000000ffff107224 */ /* 0x000fce00078e000c */
.L_x_13:
[----:B------:R-:W-:Y:S05]  /*0f80*/  BSYNC.RECONVERGENT B1 ;  /* 0x0000000000017941 */ /* 0x000fea0003800200 */
.L_x_11:
[----:B------:R-:W-:Y:S02]  /*0f90*/  IMAD.MOV.U32 R15, RZ, RZ, 0x0 ;  /* 0x00000000ff0f7424 */ /* 0x000fe400078e00ff */
[----:B------:R-:W-:Y:S02]  /*0fa0*/  IMAD.MOV.U32 R2, RZ, RZ, R16 ;  /* 0x000000ffff027224 */ /* 0x000fe400078e0010 */
[----:B------:R-:W-:Y:S01]  /*0fb0*/  IMAD.MOV.U32 R3, RZ, RZ, R17 ;  /* 0x000000ffff037224 */ /* 0x000fe200078e0011 */
[----:B------:R-:W-:Y:S06]  /*0fc0*/  RET.REL.NODEC R14 `(_Z9ecuacion2PdS_PKdS1_S1_i) ;  /* 0xfffffff00e0c7950 */ /* 0x000fec0003c3ffff */
        .weak           $__internal_1_$__cuda_sm20_dsqrt_rn_f64_mediumpath_v1
        .type           $__internal_1_$__cuda_sm20_dsqrt_rn_f64_mediumpath_v1,@function
        .size           $__internal_1_$__cuda_sm20_dsqrt_rn_f64_mediumpath_v1,(.L_x_22 - $__internal_1_$__cuda_sm20_dsqrt_rn_f64_mediumpath_v1)
$__internal_1_$__cuda_sm20_dsqrt_rn_f64_mediumpath_v1:
[----:B------:R-:W-:Y:S01]  /*0fd0*/  ISETP.GE.U32.AND P0, PT, R18, -0x3400000, PT ;  /* 0xfcc000001200780c */ /* 0x000fe20003f06070 */
[----:B------:R-:W-:Y:S01]  /*0fe0*/  BSSY.RECONVERGENT B1, `(.L_x_16) ;  /* 0x0000026000017945 */ /* 0x000fe20003800200 */
[----:B------:R-:W-:Y:S01]  /*0ff0*/  MOV R5, R15 ;  /* 0x0000000f00057202 */ /* 0x000fe20000000f00 */
[----:B------:R-:W-:Y:S02]  /*1000*/  IMAD.MOV.U32 R15, RZ, RZ, R17 ;  /* 0x000000ffff0f7224 */ /* 0x000fe400078e0011 */
[----:B------:R-:W-:-:S08]  /*1010*/  IMAD.MOV.U32 R17, RZ, RZ, R13 ;  /* 0x000000ffff117224 */ /* 0x000fd000078e000d */
[----:B------:R-:W-:Y:S05]  /*1020*/  @!P0 BRA `(.L_x_17) ;  /* 0x0000000000208947 */ /* 0x000fea0003800000 */
[----:B------:R-:W-:-:S10]  /*1030*/  DFMA.RM R2, R14, R2, R16 ;  /* 0x000000020e02722b */ /* 0x000fd40000004010 */
[----:B------:R-:W-:-:S05]  /*1040*/  IADD3 R14, P0, PT, R2, 0x1, RZ ;  /* 0x00000001020e7810 */ /* 0x000fca0007f1e0ff */
[----:B------:R-:W-:-:S06]  /*1050*/  IMAD.X R15, RZ, RZ, R3, P0 ;  /* 0x000000ffff0f7224 */ /* 0x000fcc00000e0603 */
[----:B------:R-:W-:-:S08]  /*1060*/  DFMA.RP R4, -R2, R14, R4 ;  /* 0x0000000e0204722b */ /* 0x000fd00000008104 */
[----:B------:R-:W-:-:S06]  /*1070*/  DSETP.GT.AND P0, PT, R4, RZ, PT ;  /* 0x000000ff0400722a */ /* 0x000fcc0003f04000 */
[----:B------:R-:W-:Y:S02]  /*1080*/  FSEL R2, R14, R2, P0 ;  /* 0x000000020e027208 */ /* 0x000fe40000000000 */
[----:B------:R-:W-:Y:S01]  /*1090*/  FSEL R3, R15, R3, P0 ;  /* 0x000000030f037208 */ /* 0x000fe20000000000 */
[----:B------:R-:W-:Y:S06]  /*10a0*/  BRA `(.L_x_18) ;  /* 0x0000000000647947 */ /* 0x000fec0003800000 */
.L_x_17:
[----:B------:R-:W-:-:S14]  /*10b0*/  DSETP.NE.AND P0, PT, R4, RZ, PT ;  /* 0x000000ff0400722a */ /* 0x000fdc0003f05000 */
[----:B------:R-:W-:Y:S05]  /*10c0*/  @!P0 BRA `(.L_x_19) ;  /* 0x0000000000588947 */ /* 0x000fea0003800000 */
[----:B------:R-:W-:-:S13]  /*10d0*/  ISETP.GE.AND P0, PT, R5, RZ, PT ;  /* 0x000000ff0500720c */ /* 0x000fda0003f06270 */
[----:B------:R-:W-:Y:S01]  /*10e0*/  @!P0 IMAD.MOV.U32 R2, RZ, RZ, 0x0 ;  /* 0x00000000ff028424 */ /* 0x000fe200078e00ff */
[----:B------:R-:W-:Y:S01]  /*10f0*/  @!P0 MOV R3, 0xfff80000 ;  /* 0xfff8000000038802 */ /* 0x000fe20000000f00 */
[----:B------:R-:W-:Y:S06]  /*1100*/  @!P0 BRA `(.L_x_18) ;  /* 0x00000000004c8947 */ /* 0x000fec0003800000 */
[----:B------:R-:W-:-:S13]  /*1110*/  ISETP.GT.AND P0, PT, R5, 0x7fefffff, PT ;  /* 0x7fefffff0500780c */ /* 0x000fda0003f04270 */
[----:B------:R-:W-:Y:S05]  /*1120*/  @P0 BRA `(.L_x_19) ;  /* 0x0000000000400947 */ /* 0x000fea0003800000 */
[----:B------:R-:W-:Y:S01]  /*1130*/  DMUL R4, R4, 8.11296384146066816958e+31 ;  /* 0x4690000004047828 */ /* 0x000fe20000000000 */
[----:B------:R-:W-:Y:S02]  /*1140*/  IMAD.MOV.U32 R2, RZ, RZ, RZ ;  /* 0x000000ffff027224 */ /* 0x000fe400078e00ff */
[----:B------:R-:W-:Y:S02]  /*1150*/  IMAD.MOV.U32 R16, RZ, RZ, 0x0 ;  /* 0x00000000ff107424 */ /* 0x000fe400078e00ff */
[----:B------:R-:W-:Y:S01]  /*1160*/  IMAD.MOV.U32 R17, RZ, RZ, 0x3fd80000 ;  /* 0x3fd80000ff117424 */ /* 0x000fe200078e00ff */
[----:B------:R-:W0:Y:S02]  /*1170*/  MUFU.RSQ64H R3, R5 ;  /* 0x0000000500037308 */ /* 0x000e240000001c00 */
[----:B0-----:R-:W-:-:S08]  /*1180*/  DMUL R14, R2, R2 ;  /* 0x00000002020e7228 */ /* 0x001fd00000000000 */
[----:B------:R-:W-:-:S08]  /*1190*/  DFMA R14, R4, -R14, 1 ;  /* 0x3ff00000040e742b */ /* 0x000fd0000000080e */
[----:B------:R-:W-:Y:S02]  /*11a0*/  DFMA R16, R14, R16, 0.5 ;  /* 0x3fe000000e10742b */ /* 0x000fe40000000010 */
[----:B------:R-:W-:-:S08]  /*11b0*/  DMUL R14, R2, R14 ;  /* 0x0000000e020e7228 */ /* 0x000fd00000000000 */
[----:B------:R-:W-:-:S08]  /*11c0*/  DFMA R14, R16, R14, R2 ;  /* 0x0000000e100e722b */ /* 0x000fd00000000002 */
[----:B------:R-:W-:Y:S02]  /*11d0*/  DMUL R2, R4, R14 ;  /* 0x0000000e04027228 */ /* 0x000fe40000000000 */
[----:B------:R-:W-:-:S06]  /*11e0*/  VIADD R15, R15, 0xfff00000 ;  /* 0xfff000000f0f7836 */ /* 0x000fcc0000000000 */
[----:B------:R-:W-:-:S08]  /*11f0*/  DFMA R16, R2, -R2, R4 ;  /* 0x800000020210722b */ /* 0x000fd00000000004 */
[----:B------:R-:W-:-:S10]  /*1200*/  DFMA R2, R14, R16, R2 ;  /* 0x000000100e02722b */ /* 0x000fd40000000002 */
[----:B------:R-:W-:Y:S01]  /*1210*/  IADD3 R3, PT, PT, R3, -0x3500000, RZ ;  /* 0xfcb0000003037810 */ /* 0x000fe20007ffe0ff */
[----:B------:R-:W-:Y:S06]  /*1220*/  BRA `(.L_x_18) ;  /* 0x0000000000047947 */ /* 0x000fec0003800000 */
.L_x_19:
[----:B------:R-:W-:-:S11]  /*1230*/  DADD R2, R4, R4 ;  /* 0x0000000004027229 */ /* 0x000fd60000000004 */
.L_x_18:
[----:B------:R-:W-:Y:S05]  /*1240*/  BSYNC.RECONVERGENT B1 ;  /* 0x0000000000017941 */ /* 0x000fea0003800200 */
.L_x_16:
[----:B------:R-:W-:Y:S02]  /*1250*/  IMAD.MOV.U32 R13, RZ, RZ, 0x0 ;  /* 0x00000000ff0d7424 */ /* 0x000fe400078e00ff */
[----:B------:R-:W-:Y:S02]  /*1260*/  IMAD.MOV.U32 R14, RZ, RZ, R2 ;  /* 0x000000ffff0e7224 */ /* 0x000fe400078e0002 */
[----:B------:R-:W-:Y:S01]  /*1270*/  IMAD.MOV.U32 R15, RZ, RZ, R3 ;  /* 0x000000ffff0f7224 */ /* 0x000fe200078e0003 */
[----:B------:R-:W-:Y:S06]  /*1280*/  RET.REL.NODEC R12 `(_Z9ecuacion2PdS_PKdS1_S1_i) ;  /* 0xffffffec0c5c7950 */ /* 0x000fec0003c3ffff */
.L_x_20:
[----:B------:R-:W-:-:S00]  /*1290*/  BRA `(.L_x_20) ;  /* 0xfffffffc00fc7947 */ /* 0x000fc0000383ffff */
[----:B------:R-:W-:-:S00]  /*12a0*/  NOP ;  /* 0x0000000000007918 */ /* 0x000fc00000000000 */
        /* <DEDUP_REMOVED lines=13> */
.L_x_22:


//--------------------- .nv.shared.reserved.0     --------------------------
	.section	.nv.shared.reserved.0,"aw",@nobits
	.weak		__nv_reservedSMEM_offset_0_alias
	.size		__nv_reservedSMEM_offset_0_alias, 0, 64
	.other		__nv_reservedSMEM_offset_0_alias,@"STO_CUDA_RESERVED_SHARED STV_DEFAULT"
__nv_reservedSMEM_offset_0_alias:
	.zero		0
	.zero		64


//--------------------- .nv.constant0._Z9ecuacion2PdS_PKdS1_S1_i --------------------------
	.section	.nv.constant0._Z9ecuacion2PdS_PKdS1_S1_i,"a",@progbits
	.sectionflags	@""
	.align	4
.nv.constant0._Z9ecuacion2PdS_PKdS1_S1_i:
	.zero		940


//--------------------- SYMBOLS --------------------------

	.type		.nv.reservedSmem.offset0,@object
	.size		.nv.reservedSmem.offset0,0x4
